	.headerflags	@"EF_CUDA_TEXMODE_UNIFIED EF_CUDA_64BIT_ADDRESS EF_CUDA_ACCELERATORS EF_CUDA_SM90 EF_CUDA_VIRTUAL_SM(EF_CUDA_SM90)"
	.elftype	@"ET_EXEC"


//--------------------- .nv.info                  --------------------------
	.section	.nv.info,"",@"SHT_CUDA_INFO"
	.align	4


	//----- nvinfo : EIATTR_REGCOUNT
	.align		4
        /*0000*/ 	.byte	0x04, 0x2f
        /*0002*/ 	.short	(.L_1 - .L_0)
	.align		4
.L_0:
        /*0004*/ 	.word	index@(triton_poi_fused_add_mean_std_12)
        /*0008*/ 	.word	0x00000012


	//----- nvinfo : EIATTR_MIN_STACK_SIZE
	.align		4
.L_1:
        /*000c*/ 	.byte	0x04, 0x12
        /*000e*/ 	.short	(.L_3 - .L_2)
	.align		4
.L_2:
        /*0010*/ 	.word	index@(triton_poi_fused_add_mean_std_12)
        /*0014*/ 	.word	0x00000000


	//----- nvinfo : EIATTR_FRAME_SIZE
	.align		4
.L_3:
        /*0018*/ 	.byte	0x04, 0x11
        /*001a*/ 	.short	(.L_5 - .L_4)
	.align		4
.L_4:
        /*001c*/ 	.word	index@(triton_poi_fused_add_mean_std_12)
        /*0020*/ 	.word	0x00000000


	//----- nvinfo : EIATTR_MIN_STACK_SIZE
	.align		4
.L_5:
        /*0024*/ 	.byte	0x04, 0x12
        /*0026*/ 	.short	(.L_7 - .L_6)
	.align		4
.L_6:
        /*0028*/ 	.word	index@(triton_poi_fused_add_mean_std_12)
        /*002c*/ 	.word	0x00000000
.L_7:


//--------------------- .nv.info.triton_poi_fused_add_mean_std_12 --------------------------
	.section	.nv.info.triton_poi_fused_add_mean_std_12,"",@"SHT_CUDA_INFO"
	.sectionflags	@""
	.align	4


	//----- nvinfo : EIATTR_CUDA_API_VERSION
	.align		4
        /*0000*/ 	.byte	0x04, 0x37
        /*0002*/ 	.short	(.L_9 - .L_8)
.L_8:
        /*0004*/ 	.word	0x0000007c


	//----- nvinfo : EIATTR_KPARAM_INFO
	.align		4
.L_9:
        /*0008*/ 	.byte	0x04, 0x17
        /*000a*/ 	.short	(.L_11 - .L_10)
.L_10:
        /*000c*/ 	.word	0x00000000
        /*0010*/ 	.short	0x0004
        /*0012*/ 	.short	0x0020
        /*0014*/ 	.byte	0x00, 0xf0, 0x11, 0x00


	//----- nvinfo : EIATTR_KPARAM_INFO
	.align		4
.L_11:
        /*0018*/ 	.byte	0x04, 0x17
        /*001a*/ 	.short	(.L_13 - .L_12)
.L_12:
        /*001c*/ 	.word	0x00000000
        /*0020*/ 	.short	0x0003
        /*0022*/ 	.short	0x0018
        /*0024*/ 	.byte	0x00, 0xf4, 0x21, 0x00


	//----- nvinfo : EIATTR_KPARAM_INFO
	.align		4
.L_13:
        /*0028*/ 	.byte	0x04, 0x17
        /*002a*/ 	.short	(.L_15 - .L_14)
.L_14:
        /*002c*/ 	.word	0x00000000
        /*0030*/ 	.short	0x0002
        /*0032*/ 	.short	0x0010
        /*0034*/ 	.byte	0x00, 0xf4, 0x21, 0x00


	//----- nvinfo : EIATTR_KPARAM_INFO
	.align		4
.L_15:
        /*0038*/ 	.byte	0x04, 0x17
        /*003a*/ 	.short	(.L_17 - .L_16)
.L_16:
        /*003c*/ 	.word	0x00000000
        /*0040*/ 	.short	0x0001
        /*0042*/ 	.short	0x0008
        /*0044*/ 	.byte	0x00, 0xf4, 0x21, 0x00


	//----- nvinfo : EIATTR_KPARAM_INFO
	.align		4
.L_17:
        /*0048*/ 	.byte	0x04, 0x17
        /*004a*/ 	.short	(.L_19 - .L_18)
.L_18:
        /*004c*/ 	.word	0x00000000
        /*0050*/ 	.short	0x0000
        /*0052*/ 	.short	0x0000
        /*0054*/ 	.byte	0x00, 0xf4, 0x21, 0x00


	//----- nvinfo : EIATTR_SPARSE_MMA_MASK
	.align		4
.L_19:
        /*0058*/ 	.byte	0x03, 0x50
        /*005a*/ 	.short	0x0000


	//----- nvinfo : EIATTR_MAXREG_COUNT
	.align		4
        /*005c*/ 	.byte	0x03, 0x1b
        /*005e*/ 	.short	0x00ff


	//----- nvinfo : EIATTR_EXIT_INSTR_OFFSETS
	.align		4
        /*0060*/ 	.byte	0x04, 0x1c
        /*0062*/ 	.short	(.L_21 - .L_20)


	//   ....[0]....
.L_20:
        /*0064*/ 	.word	0x00000320


	//   ....[1]....
        /*0068*/ 	.word	0x00000340


	//----- nvinfo : EIATTR_REQNTID
	.align		4
.L_21:
        /*006c*/ 	.byte	0x04, 0x10
        /*006e*/ 	.short	(.L_23 - .L_22)
.L_22:
        /*0070*/ 	.word	0x00000020
        /*0074*/ 	.word	0x00000001
        /*0078*/ 	.word	0x00000001


	//----- nvinfo : EIATTR_CBANK_PARAM_SIZE
	.align		4
.L_23:
        /*007c*/ 	.byte	0x03, 0x19
        /*007e*/ 	.short	0x0024


	//----- nvinfo : EIATTR_PARAM_CBANK
	.align		4
        /*0080*/ 	.byte	0x04, 0x0a
        /*0082*/ 	.short	(.L_25 - .L_24)
	.align		4
.L_24:
        /*0084*/ 	.word	index@(.nv.constant0.triton_poi_fused_add_mean_std_12)
        /*0088*/ 	.short	0x0210
        /*008a*/ 	.short	0x0024


	//----- nvinfo : EIATTR_SW_WAR
	.align		4
.L_25:
        /*008c*/ 	.byte	0x04, 0x36
        /*008e*/ 	.short	(.L_27 - .L_26)
.L_26:
        /*0090*/ 	.word	0x00000008
.L_27:


//--------------------- .nv.callgraph             --------------------------
	.section	.nv.callgraph,"",@"SHT_CUDA_CALLGRAPH"
	.align	4
	.sectionentsize	8
	.align		4
        /*0000*/ 	.word	0x00000000
	.align		4
        /*0004*/ 	.word	0xffffffff
	.align		4
        /*0008*/ 	.word	0x00000000
	.align		4
        /*000c*/ 	.word	0xfffffffe
	.align		4
        /*0010*/ 	.word	0x00000000
	.align		4
        /*0014*/ 	.word	0xfffffffd
	.align		4
        /*0018*/ 	.word	0x00000000
	.align		4
        /*001c*/ 	.word	0xfffffffc


//--------------------- .text.triton_poi_fused_add_mean_std_12 --------------------------
	.section	.text.triton_poi_fused_add_mean_std_12,"ax",@progbits
	.align	128
        .global         triton_poi_fused_add_mean_std_12
        .type           triton_poi_fused_add_mean_std_12,@function
        .size           triton_poi_fused_add_mean_std_12,(.L_x_1 - triton_poi_fused_add_mean_std_12)
        .other          triton_poi_fused_add_mean_std_12,@"STO_CUDA_ENTRY STV_DEFAULT"
triton_poi_fused_add_mean_std_12:
.text.triton_poi_fused_add_mean_std_12:
[----:B------:R-:W0:Y:S02]  /*0000*/  LDC R1, c[0x0][0x28] ;  /* 0x00000a00ff017b82 */ /* 0x000e240000000800 */
[----:B------:R-:W1:Y:S01]  /*0010*/  S2R R12, SR_TID.X ;  /* 0x00000000000c7919 */ /* 0x000e620000002100 */
[----:B------:R-:W2:Y:S01]  /*0020*/  LDC.64 R2, c[0x0][0x218] ;  /* 0x00008600ff027b82 */ /* 0x000ea20000000a00 */
[----:B------:R-:W-:Y:S01]  /*0030*/  CS2R R10, SRZ ;  /* 0x00000000000a7805 */ /* 0x000fe2000001ff00 */
[----:B------:R-:W-:Y:S01]  /*0040*/  HFMA2.MMA R13, -RZ, RZ, 0, 0 ;  /* 0x00000000ff0d7435 */ /* 0x000fe200000001ff */
[----:B------:R-:W3:Y:S01]  /*0050*/  S2R R9, SR_CTAID.X ;  /* 0x0000000000097919 */ /* 0x000ee20000002500 */
[----:B------:R-:W-:Y:S01]  /*0060*/  ULDC.64 UR4, c[0x0][0x208] ;  /* 0x0000820000047ab9 */ /* 0x000fe20000000a00 */
[----:B------:R-:W-:-:S03]  /*0070*/  MOV R8, RZ ;  /* 0x000000ff00087202 */ /* 0x000fc60000000f00 */
[----:B------:R-:W4:Y:S01]  /*0080*/  LDC.64 R4, c[0x0][0x220] ;  /* 0x00008800ff047b82 */ /* 0x000f220000000a00 */
[----:B-1----:R-:W-:-:S04]  /*0090*/  LOP3.LUT R0, R12, 0xf, RZ, 0xc0, !PT ;  /* 0x0000000f0c007812 */ /* 0x002fc800078ec0ff */
[----:B---3--:R-:W-:Y:S01]  /*00a0*/  LEA R9, R9, R0, 0x4 ;  /* 0x0000000009097211 */ /* 0x008fe200078e20ff */
[----:B------:R-:W-:-:S03]  /*00b0*/  HFMA2.MMA R0, -RZ, RZ, 0, 0 ;  /* 0x00000000ff007435 */ /* 0x000fc600000001ff */
[C---:B------:R-:W-:Y:S02]  /*00c0*/  ISETP.GE.AND P0, PT, R9.reuse, 0x10, PT ;  /* 0x000000100900780c */ /* 0x040fe40003f06270 */
[----:B------:R-:W-:-:S05]  /*00d0*/  SHF.L.U32 R7, R9, 0x2, RZ ;  /* 0x0000000209077819 */ /* 0x000fca00000006ff */
[----:B--2---:R-:W-:-:S04]  /*00e0*/  IMAD.WIDE R2, R7, 0x4, R2 ;  /* 0x0000000407027825 */ /* 0x004fc800078e0202 */
[----:B----4-:R-:W-:Y:S01]  /*00f0*/  IMAD.WIDE R4, R7, 0x4, R4 ;  /* 0x0000000407047825 */ /* 0x010fe200078e0204 */
[----:B------:R-:W-:Y:S01]  /*0100*/  CS2R R6, SRZ ;  /* 0x0000000000067805 */ /* 0x000fe2000001ff00 */
[----:B------:R-:W2:Y:S01]  /*0110*/  @!P0 LDG.E.EL R0, desc[UR4][R2.64] ;  /* 0x0000000402008981 */ /* 0x000ea2000c2e1900 */
[----:B------:R-:W-:-:S03]  /*0120*/  MOV R15, RZ ;  /* 0x000000ff000f7202 */ /* 0x000fc60000000f00 */
[----:B------:R-:W3:Y:S04]  /*0130*/  @!P0 LDG.E.EL R11, desc[UR4][R4.64+0x4] ;  /* 0x00000404040b8981 */ /* 0x000ee8000c2e1900 */
[----:B------:R-:W3:Y:S04]  /*0140*/  @!P0 LDG.E.EL R6, desc[UR4][R2.64+0x4] ;  /* 0x0000040402068981 */ /* 0x000ee8000c2e1900 */
[----:B------:R-:W2:Y:S04]  /*0150*/  @!P0 LDG.E.EL R7, desc[UR4][R4.64] ;  /* 0x0000000404078981 */ /* 0x000ea8000c2e1900 */
[----:B------:R-:W4:Y:S04]  /*0160*/  @!P0 LDG.E.EL R8, desc[UR4][R2.64+0x8] ;  /* 0x0000080402088981 */ /* 0x000f28000c2e1900 */
[----:B------:R-:W4:Y:S04]  /*0170*/  @!P0 LDG.E.EL R13, desc[UR4][R4.64+0x8] ;  /* 0x00000804040d8981 */ /* 0x000f28000c2e1900 */
[----:B------:R-:W5:Y:S04]  /*0180*/  @!P0 LDG.E.EL R10, desc[UR4][R2.64+0xc] ;  /* 0x00000c04020a8981 */ /* 0x000f68000c2e1900 */
[----:B------:R1:W5:Y:S01]  /*0190*/  @!P0 LDG.E.EL R15, desc[UR4][R4.64+0xc] ;  /* 0x00000c04040f8981 */ /* 0x000362000c2e1900 */
[----:B------:R-:W-:Y:S01]  /*01a0*/  LOP3.LUT P0, RZ, R12, 0x10, RZ, 0xc0, !PT ;  /* 0x000000100cff7812 */ /* 0x000fe2000780c0ff */
[----:B-1----:R-:W1:Y:S03]  /*01b0*/  LDC.64 R4, c[0x0][0x228] ;  /* 0x00008a00ff047b82 */ /* 0x002e660000000a00 */
[C---:B------:R-:W-:Y:S01]  /*01c0*/  ISETP.LT.AND P0, PT, R9.reuse, 0x10, !P0 ;  /* 0x000000100900780c */ /* 0x040fe20004701270 */
[----:B-1----:R-:W-:-:S04]  /*01d0*/  IMAD.WIDE R4, R9, 0x4, R4 ;  /* 0x0000000409047825 */ /* 0x002fc800078e0204 */
[----:B---3--:R-:W-:Y:S01]  /*01e0*/  FADD R11, R11, R6 ;  /* 0x000000060b0b7221 */ /* 0x008fe20000000000 */
[----:B--2---:R-:W-:-:S04]  /*01f0*/  FADD R0, R7, R0 ;  /* 0x0000000007007221 */ /* 0x004fc80000000000 */
[----:B------:R-:W-:Y:S01]  /*0200*/  FADD R6, R0, R11 ;  /* 0x0000000b00067221 */ /* 0x000fe20000000000 */
[----:B----4-:R-:W-:-:S04]  /*0210*/  FADD R13, R13, R8 ;  /* 0x000000080d0d7221 */ /* 0x010fc80000000000 */
[----:B------:R-:W-:Y:S01]  /*0220*/  FADD R7, R6, R13 ;  /* 0x0000000d06077221 */ /* 0x000fe20000000000 */
[----:B-----5:R-:W-:-:S04]  /*0230*/  FADD R10, R15, R10 ;  /* 0x0000000a0f0a7221 */ /* 0x020fc80000000000 */
[----:B------:R-:W-:-:S04]  /*0240*/  FADD R7, R10, R7 ;  /* 0x000000070a077221 */ /* 0x000fc80000000000 */
[----:B------:R-:W-:Y:S02]  /*0250*/  FMUL R15, R7, 0.25 ;  /* 0x3e800000070f7820 */ /* 0x000fe40000400000 */
[----:B------:R-:W1:Y:S02]  /*0260*/  LDC.64 R6, c[0x0][0x210] ;  /* 0x00008400ff067b82 */ /* 0x000e640000000a00 */
[--C-:B------:R-:W-:Y:S01]  /*0270*/  FADD R11, R11, -R15.reuse ;  /* 0x8000000f0b0b7221 */ /* 0x100fe20000000000 */
[----:B------:R-:W-:-:S03]  /*0280*/  FADD R0, R0, -R15 ;  /* 0x8000000f00007221 */ /* 0x000fc60000000000 */
[----:B------:R-:W-:-:S04]  /*0290*/  FMUL R11, R11, R11 ;  /* 0x0000000b0b0b7220 */ /* 0x000fc80000400000 */
[----:B------:R-:W-:Y:S01]  /*02a0*/  FFMA R11, R0, R0, R11 ;  /* 0x00000000000b7223 */ /* 0x000fe2000000000b */
[--C-:B------:R-:W-:Y:S01]  /*02b0*/  FADD R0, R13, -R15.reuse ;  /* 0x8000000f0d007221 */ /* 0x100fe20000000000 */
[----:B------:R-:W-:-:S03]  /*02c0*/  FADD R10, R10, -R15 ;  /* 0x8000000f0a0a7221 */ /* 0x000fc60000000000 */
[----:B------:R-:W-:-:S04]  /*02d0*/  FFMA R11, R0, R0, R11 ;  /* 0x00000000000b7223 */ /* 0x000fc8000000000b */
[----:B------:R-:W-:-:S04]  /*02e0*/  FFMA R11, R10, R10, R11 ;  /* 0x0000000a0a0b7223 */ /* 0x000fc8000000000b */
[----:B------:R-:W-:Y:S01]  /*02f0*/  FMUL R11, R11, 0.3333333432674407959 ;  /* 0x3eaaaaab0b0b7820 */ /* 0x000fe20000400000 */
[----:B-1----:R-:W-:-:S05]  /*0300*/  IMAD.WIDE R2, R9, 0x4, R6 ;  /* 0x0000000409027825 */ /* 0x002fca00078e0206 */
[----:B------:R1:W-:Y:S01]  /*0310*/  @P0 STG.E desc[UR4][R2.64], R11 ;  /* 0x0000000b02000986 */ /* 0x0003e2000c101904 */
[----:B------:R-:W-:Y:S05]  /*0320*/  @!P0 EXIT ;  /* 0x000000000000894d */ /* 0x000fea0003800000 */
[----:B------:R-:W-:Y:S01]  /*0330*/  STG.E desc[UR4][R4.64], R15 ;  /* 0x0000000f04007986 */ /* 0x000fe2000c101904 */
[----:B------:R-:W-:Y:S05]  /*0340*/  EXIT ;  /* 0x000000000000794d */ /* 0x000fea0003800000 */
.L_x_0:
[----:B------:R-:W-:-:S00]  /*0350*/  BRA `(.L_x_0) ;  /* 0xfffffffc00fc7947 */ /* 0x000fc0000383ffff */
[----:B------:R-:W-:-:S00]  /*0360*/  NOP ;  /* 0x0000000000007918 */ /* 0x000fc00000000000 */
        /* <DEDUP_REMOVED lines=9> */
.L_x_1:


//--------------------- .nv.constant0.triton_poi_fused_add_mean_std_12 --------------------------
	.section	.nv.constant0.triton_poi_fused_add_mean_std_12,"a",@progbits
	.sectionflags	@""
	.align	4
.nv.constant0.triton_poi_fused_add_mean_std_12:
	.zero		564
